//
// Generated by NVIDIA NVVM Compiler
//
// Compiler Build ID: CL-36424714
// Cuda compilation tools, release 13.0, V13.0.88
// Based on NVVM 20.0.0
//

.version 9.0
.target sm_100
.address_size 64

	// .globl	_Z6reducePiS_i

.visible .entry _Z6reducePiS_i(
	.param .u64 .ptr .align 1 _Z6reducePiS_i_param_0,
	.param .u64 .ptr .align 1 _Z6reducePiS_i_param_1,
	.param .u32 _Z6reducePiS_i_param_2
)
{
	.reg .pred 	%p<6>;
	.reg .b32 	%r<14>;
	.reg .b64 	%rd<13>;

	ld.param.u64 	%rd3, [_Z6reducePiS_i_param_0];
	ld.param.u64 	%rd4, [_Z6reducePiS_i_param_1];
	ld.param.u32 	%r7, [_Z6reducePiS_i_param_2];
	mov.u32 	%r1, %tid.x;
	mov.u32 	%r2, %ctaid.x;
	mov.u32 	%r13, %ntid.x;
	mul.lo.s32 	%r4, %r2, %r13;
	add.s32 	%r8, %r4, %r1;
	setp.ge.u32 	%p1, %r8, %r7;
	@%p1 bra 	$L__BB0_8;
	cvta.to.global.u64 	%rd5, %rd3;
	mul.wide.u32 	%rd6, %r4, 4;
	add.s64 	%rd1, %rd5, %rd6;
	setp.lt.u32 	%p2, %r13, 2;
	@%p2 bra 	$L__BB0_6;
	mul.wide.u32 	%rd7, %r1, 4;
	add.s64 	%rd2, %rd1, %rd7;
$L__BB0_3:
	shr.u32 	%r6, %r13, 1;
	setp.ge.u32 	%p3, %r1, %r6;
	@%p3 bra 	$L__BB0_5;
	mul.wide.u32 	%rd8, %r6, 4;
	add.s64 	%rd9, %rd2, %rd8;
	ld.global.u32 	%r9, [%rd9];
	ld.global.u32 	%r10, [%rd2];
	add.s32 	%r11, %r10, %r9;
	st.global.u32 	[%rd2], %r11;
$L__BB0_5:
	bar.sync 	0;
	setp.gt.u32 	%p4, %r13, 3;
	mov.u32 	%r13, %r6;
	@%p4 bra 	$L__BB0_3;
$L__BB0_6:
	setp.ne.s32 	%p5, %r1, 0;
	@%p5 bra 	$L__BB0_8;
	ld.global.u32 	%r12, [%rd1];
	cvta.to.global.u64 	%rd10, %rd4;
	mul.wide.u32 	%rd11, %r2, 4;
	add.s64 	%rd12, %rd10, %rd11;
	st.global.u32 	[%rd12], %r12;
$L__BB0_8:
	ret;

}


// ===== COMPILED SASS (sm_100) =====

	.target	sm_100

	.elftype	@"ET_EXEC"


//--------------------- .note.nv.tkinfo           --------------------------
	.section	.note.nv.tkinfo,"",@"SHT_NOTE"
	.sectionflags	@"SHF_NOTE_NV_TKINFO"
	.tkinfo
        /*0018*/ 	.word	0x00000002
        /*0030*/ 	.string	""
        /*0030*/ 	.string	"ptxas"
        /*0030*/ 	.string	"Cuda compilation tools, release 13.0, V13.0.88"
        /*0030*/ 	.string	"Build cuda_13.0.r13.0/compiler.36424714_0"
        /*0030*/ 	.string	"-arch sm_100 -m 64 "



//--------------------- .note.nv.cuinfo           --------------------------
	.section	.note.nv.cuinfo,"",@"SHT_NOTE"
	.sectionflags	@"SHF_NOTE_NV_CUINFO"
        /*0018*/ 	.short	0x0002
        /*001a*/ 	.short	0x0064
        /*001c*/ 	.short	0x0082
	.zero		2


//--------------------- .nv.info                  --------------------------
	.section	.nv.info,"",@"SHT_CUDA_INFO"
	.align	4


	//----- nvinfo : EIATTR_REGCOUNT
	.align		4
        /*0000*/ 	.byte	0x04, 0x2f
        /*0002*/ 	.short	(.L_1 - .L_0)
	.align		4
.L_0:
        /*0004*/ 	.word	index@(_Z6reducePiS_i)
        /*0008*/ 	.word	0x00000010


	//----- nvinfo : EIATTR_FRAME_SIZE
	.align		4
.L_1:
        /*000c*/ 	.byte	0x04, 0x11
        /*000e*/ 	.short	(.L_3 - .L_2)
	.align		4
.L_2:
        /*0010*/ 	.word	index@(_Z6reducePiS_i)
        /*0014*/ 	.word	0x00000000


	//----- nvinfo : EIATTR_MIN_STACK_SIZE
	.align		4
.L_3:
        /*0018*/ 	.byte	0x04, 0x12
        /*001a*/ 	.short	(.L_5 - .L_4)
	.align		4
.L_4:
        /*001c*/ 	.word	index@(_Z6reducePiS_i)
        /*0020*/ 	.word	0x00000000
.L_5:


//--------------------- .nv.compat                --------------------------
	.section	.nv.compat,"",@"SHT_CUDA_COMPAT_INFO"
	.align	4
        /*0000*/ 	.byte	0x02, 0x09, 0x00, 0x00, 0x02, 0x02, 0x01, 0x00, 0x02, 0x05, 0x05, 0x00, 0x03, 0x07, 0x01, 0x01
        /*0010*/ 	.byte	0x02, 0x03, 0x00, 0x00, 0x02, 0x06, 0x01, 0x00, 0x04, 0x0b, 0x08, 0x00, 0x09, 0x00, 0x00, 0x00
        /*0020*/ 	.byte	0x00, 0x00, 0x00, 0x00


//--------------------- .nv.info._Z6reducePiS_i   --------------------------
	.section	.nv.info._Z6reducePiS_i,"",@"SHT_CUDA_INFO"
	.sectionflags	@""
	.align	4


	//----- nvinfo : EIATTR_CUDA_API_VERSION
	.align		4
        /*0000*/ 	.byte	0x04, 0x37
        /*0002*/ 	.short	(.L_7 - .L_6)
.L_6:
        /*0004*/ 	.word	0x00000082


	//----- nvinfo : EIATTR_KPARAM_INFO
	.align		4
.L_7:
        /*0008*/ 	.byte	0x04, 0x17
        /*000a*/ 	.short	(.L_9 - .L_8)
.L_8:
        /*000c*/ 	.word	0x00000000
        /*0010*/ 	.short	0x0002
        /*0012*/ 	.short	0x0010
        /*0014*/ 	.byte	0x00, 0xf0, 0x11, 0x00


	//----- nvinfo : EIATTR_KPARAM_INFO
	.align		4
.L_9:
        /*0018*/ 	.byte	0x04, 0x17
        /*001a*/ 	.short	(.L_11 - .L_10)
.L_10:
        /*001c*/ 	.word	0x00000000
        /*0020*/ 	.short	0x0001
        /*0022*/ 	.short	0x0008
        /*0024*/ 	.byte	0x00, 0xf5, 0x21, 0x00


	//----- nvinfo : EIATTR_KPARAM_INFO
	.align		4
.L_11:
        /*0028*/ 	.byte	0x04, 0x17
        /*002a*/ 	.short	(.L_13 - .L_12)
.L_12:
        /*002c*/ 	.word	0x00000000
        /*0030*/ 	.short	0x0000
        /*0032*/ 	.short	0x0000
        /*0034*/ 	.byte	0x00, 0xf5, 0x21, 0x00


	//----- nvinfo : EIATTR_SPARSE_MMA_MASK
	.align		4
.L_13:
        /*0038*/ 	.byte	0x03, 0x50
        /*003a*/ 	.short	0x0000


	//----- nvinfo : EIATTR_MAXREG_COUNT
	.align		4
        /*003c*/ 	.byte	0x03, 0x1b
        /*003e*/ 	.short	0x00ff


	//----- nvinfo : EIATTR_NUM_BARRIERS
	.align		4
        /*0040*/ 	.byte	0x02, 0x4c
        /*0042*/ 	.byte	0x01
	.zero		1


	//----- nvinfo : EIATTR_MERCURY_ISA_VERSION
	.align		4
        /*0044*/ 	.byte	0x03, 0x5f
        /*0046*/ 	.short	0x0101


	//----- nvinfo : EIATTR_VRC_CTA_INIT_COUNT
	.align		4
        /*0048*/ 	.byte	0x02, 0x4a
	.zero		1
	.zero		1


	//----- nvinfo : EIATTR_EXIT_INSTR_OFFSETS
	.align		4
        /*004c*/ 	.byte	0x04, 0x1c
        /*004e*/ 	.short	(.L_15 - .L_14)


	//   ....[0]....
.L_14:
        /*0050*/ 	.word	0x00000090


	//   ....[1]....
        /*0054*/ 	.word	0x000001f0


	//   ....[2]....
        /*0058*/ 	.word	0x00000240


	//----- nvinfo : EIATTR_CRS_STACK_SIZE
	.align		4
.L_15:
        /*005c*/ 	.byte	0x04, 0x1e
        /*005e*/ 	.short	(.L_17 - .L_16)
.L_16:
        /*0060*/ 	.word	0x00000000


	//----- nvinfo : EIATTR_CBANK_PARAM_SIZE
	.align		4
.L_17:
        /*0064*/ 	.byte	0x03, 0x19
        /*0066*/ 	.short	0x0014


	//----- nvinfo : EIATTR_PARAM_CBANK
	.align		4
        /*0068*/ 	.byte	0x04, 0x0a
        /*006a*/ 	.short	(.L_19 - .L_18)
	.align		4
.L_18:
        /*006c*/ 	.word	index@(.nv.constant0._Z6reducePiS_i)
        /*0070*/ 	.short	0x0380
        /*0072*/ 	.short	0x0014


	//----- nvinfo : EIATTR_SW_WAR
	.align		4
.L_19:
        /*0074*/ 	.byte	0x04, 0x36
        /*0076*/ 	.short	(.L_21 - .L_20)
.L_20:
        /*0078*/ 	.word	0x00000008
.L_21:


//--------------------- .nv.callgraph             --------------------------
	.section	.nv.callgraph,"",@"SHT_CUDA_CALLGRAPH"
	.align	4
	.sectionentsize	8
	.align		4
        /*0000*/ 	.word	0x00000000
	.align		4
        /*0004*/ 	.word	0xffffffff
	.align		4
        /*0008*/ 	.word	0x00000000
	.align		4
        /*000c*/ 	.word	0xfffffffe
	.align		4
        /*0010*/ 	.word	0x00000000
	.align		4
        /*0014*/ 	.word	0xfffffffd
	.align		4
        /*0018*/ 	.word	0x00000000
	.align		4
        /*001c*/ 	.word	0xfffffffc


//--------------------- .text._Z6reducePiS_i      --------------------------
	.section	.text._Z6reducePiS_i,"ax",@progbits
	.align	128
        .global         _Z6reducePiS_i
        .type           _Z6reducePiS_i,@function
        .size           _Z6reducePiS_i,(.L_x_5 - _Z6reducePiS_i)
        .other          _Z6reducePiS_i,@"STO_CUDA_ENTRY STV_DEFAULT"
_Z6reducePiS_i:
.text._Z6reducePiS_i:
[----:B------:R-:W-:Y:S01]  /*0000*/  LDC R1, c[0x0][0x37c] ;  /* 0x0000df00ff017b82 */ /* 0x000fe20000000800 */
[----:B------:R-:W0:Y:S01]  /*0010*/  S2R R11, SR_CTAID.X ;  /* 0x00000000000b7919 */ /* 0x000e220000002500 */
[----:B------:R-:W0:Y:S01]  /*0020*/  LDCU UR4, c[0x0][0x360] ;  /* 0x00006c00ff0477ac */ /* 0x000e220008000800 */
[----:B------:R-:W1:Y:S01]  /*0030*/  S2R R8, SR_TID.X ;  /* 0x0000000000087919 */ /* 0x000e620000002100 */
[----:B------:R-:W2:Y:S01]  /*0040*/  LDCU UR5, c[0x0][0x390] ;  /* 0x00007200ff0577ac */ /* 0x000ea20008000800 */
[----:B0-----:R-:W-:-:S04]  /*0050*/  IMAD R5, R11, UR4, RZ ;  /* 0x000000040b057c24 */ /* 0x001fc8000f8e02ff */
[----:B-1----:R-:W-:-:S05]  /*0060*/  IMAD.IADD R0, R5, 0x1, R8 ;  /* 0x0000000105007824 */ /* 0x002fca00078e0208 */
[----:B--2---:R-:W-:Y:S01]  /*0070*/  ISETP.GE.U32.AND P0, PT, R0, UR5, PT ;  /* 0x0000000500007c0c */ /* 0x004fe2000bf06070 */
[----:B------:R-:W-:-:S12]  /*0080*/  IMAD.U32 R0, RZ, RZ, UR4 ;  /* 0x00000004ff007e24 */ /* 0x000fd8000f8e00ff */
[----:B------:R-:W-:Y:S05]  /*0090*/  @P0 EXIT ;  /* 0x000000000000094d */ /* 0x000fea0003800000 */
[----:B------:R-:W0:Y:S01]  /*00a0*/  LDC.64 R2, c[0x0][0x380] ;  /* 0x0000e000ff027b82 */ /* 0x000e220000000a00 */
[----:B------:R-:W-:Y:S01]  /*00b0*/  ISETP.GE.U32.AND P0, PT, R0, 0x2, PT ;  /* 0x000000020000780c */ /* 0x000fe20003f06070 */
[----:B------:R-:W1:Y:S01]  /*00c0*/  LDCU.64 UR4, c[0x0][0x358] ;  /* 0x00006b00ff0477ac */ /* 0x000e620008000a00 */
[----:B0-----:R-:W-:-:S11]  /*00d0*/  IMAD.WIDE.U32 R2, R5, 0x4, R2 ;  /* 0x0000000405027825 */ /* 0x001fd600078e0002 */
[----:B-1----:R-:W-:Y:S05]  /*00e0*/  @!P0 BRA `(.L_x_0) ;  /* 0x00000000003c8947 */ /* 0x002fea0003800000 */
[----:B------:R-:W-:-:S07]  /*00f0*/  IMAD.WIDE.U32 R4, R8, 0x4, R2 ;  /* 0x0000000408047825 */ /* 0x000fce00078e0002 */
.L_x_3:
[----:B------:R-:W-:Y:S01]  /*0100*/  SHF.R.U32.HI R13, RZ, 0x1, R0 ;  /* 0x00000001ff0d7819 */ /* 0x000fe20000011600 */
[----:B------:R-:W-:Y:S03]  /*0110*/  BSSY.RECONVERGENT B0, `(.L_x_1) ;  /* 0x0000008000007945 */ /* 0x000fe60003800200 */
[----:B------:R-:W-:-:S13]  /*0120*/  ISETP.GE.U32.AND P0, PT, R8, R13, PT ;  /* 0x0000000d0800720c */ /* 0x000fda0003f06070 */
[----:B0-----:R-:W-:Y:S05]  /*0130*/  @P0 BRA `(.L_x_2) ;  /* 0x0000000000140947 */ /* 0x001fea0003800000 */
[----:B------:R-:W-:Y:S01]  /*0140*/  IMAD.WIDE.U32 R6, R13, 0x4, R4 ;  /* 0x000000040d067825 */ /* 0x000fe200078e0004 */
[----:B------:R-:W2:Y:S05]  /*0150*/  LDG.E R9, desc[UR4][R4.64] ;  /* 0x0000000404097981 */ /* 0x000eaa000c1e1900 */
[----:B------:R-:W2:Y:S02]  /*0160*/  LDG.E R6, desc[UR4][R6.64] ;  /* 0x0000000406067981 */ /* 0x000ea4000c1e1900 */
[----:B--2---:R-:W-:-:S05]  /*0170*/  IADD3 R9, PT, PT, R6, R9, RZ ;  /* 0x0000000906097210 */ /* 0x004fca0007ffe0ff */
[----:B------:R0:W-:Y:S02]  /*0180*/  STG.E desc[UR4][R4.64], R9 ;  /* 0x0000000904007986 */ /* 0x0001e4000c101904 */
.L_x_2:
[----:B------:R-:W-:Y:S05]  /*0190*/  BSYNC.RECONVERGENT B0 ;  /* 0x0000000000007941 */ /* 0x000fea0003800200 */
.L_x_1:
[----:B------:R-:W-:Y:S01]  /*01a0*/  BAR.SYNC.DEFER_BLOCKING 0x0 ;  /* 0x0000000000007b1d */ /* 0x000fe20000010000 */
[----:B------:R-:W-:Y:S02]  /*01b0*/  ISETP.GT.U32.AND P0, PT, R0, 0x3, PT ;  /* 0x000000030000780c */ /* 0x000fe40003f04070 */
[----:B------:R-:W-:-:S11]  /*01c0*/  MOV R0, R13 ;  /* 0x0000000d00007202 */ /* 0x000fd60000000f00 */
[----:B------:R-:W-:Y:S05]  /*01d0*/  @P0 BRA `(.L_x_3) ;  /* 0xfffffffc00c80947 */ /* 0x000fea000383ffff */
.L_x_0:
[----:B------:R-:W-:-:S13]  /*01e0*/  ISETP.NE.AND P0, PT, R8, RZ, PT ;  /* 0x000000ff0800720c */ /* 0x000fda0003f05270 */
[----:B------:R-:W-:Y:S05]  /*01f0*/  @P0 EXIT ;  /* 0x000000000000094d */ /* 0x000fea0003800000 */
[----:B------:R-:W2:Y:S01]  /*0200*/  LDG.E R3, desc[UR4][R2.64] ;  /* 0x0000000402037981 */ /* 0x000ea2000c1e1900 */
[----:B0-----:R-:W0:Y:S02]  /*0210*/  LDC.64 R4, c[0x0][0x388] ;  /* 0x0000e200ff047b82 */ /* 0x001e240000000a00 */
[----:B0-----:R-:W-:-:S05]  /*0220*/  IMAD.WIDE.U32 R4, R11, 0x4, R4 ;  /* 0x000000040b047825 */ /* 0x001fca00078e0004 */
[----:B--2---:R-:W-:Y:S01]  /*0230*/  STG.E desc[UR4][R4.64], R3 ;  /* 0x0000000304007986 */ /* 0x004fe2000c101904 */
[----:B------:R-:W-:Y:S05]  /*0240*/  EXIT ;  /* 0x000000000000794d */ /* 0x000fea0003800000 */
.L_x_4:
[----:B------:R-:W-:-:S00]  /*0250*/  BRA `(.L_x_4) ;  /* 0xfffffffc00fc7947 */ /* 0x000fc0000383ffff */
[----:B------:R-:W-:-:S00]  /*0260*/  NOP ;  /* 0x0000000000007918 */ /* 0x000fc00000000000 */
        /* <DEDUP_REMOVED lines=9> */
.L_x_5:


//--------------------- .nv.shared.reserved.0     --------------------------
	.section	.nv.shared.reserved.0,"aw",@nobits
	.weak		__nv_reservedSMEM_offset_0_alias
	.size		__nv_reservedSMEM_offset_0_alias, 0, 64
	.other		__nv_reservedSMEM_offset_0_alias,@"STO_CUDA_RESERVED_SHARED STV_DEFAULT"
__nv_reservedSMEM_offset_0_alias:
	.zero		0
	.zero		64


//--------------------- .nv.constant0._Z6reducePiS_i --------------------------
	.section	.nv.constant0._Z6reducePiS_i,"a",@progbits
	.sectionflags	@""
	.align	4
.nv.constant0._Z6reducePiS_i:
	.zero		916


//--------------------- SYMBOLS --------------------------

	.type		.nv.reservedSmem.offset0,@object
	.size		.nv.reservedSmem.offset0,0x4
